//
// Generated by NVIDIA NVVM Compiler
//
// Compiler Build ID: CL-36424714
// Cuda compilation tools, release 13.0, V13.0.88
// Based on NVVM 20.0.0
//

.version 9.0
.target sm_100
.address_size 64

	// .globl	_Z10hello_cudav
.extern .func  (.param .b32 func_retval0) vprintf
(
	.param .b64 vprintf_param_0,
	.param .b64 vprintf_param_1
)
;
.global .align 1 .b8 $str[16] = {91, 37, 100, 93, 32, 72, 101, 108, 108, 111, 32, 67, 117, 100, 97};

.visible .entry _Z10hello_cudav()
{
	.local .align 8 .b8 	__local_depot0[8];
	.reg .b64 	%SP;
	.reg .b64 	%SPL;
	.reg .b32 	%r<7>;
	.reg .b64 	%rd<5>;

	mov.u64 	%SPL, __local_depot0;
	cvta.local.u64 	%SP, %SPL;
	add.u64 	%rd1, %SP, 0;
	add.u64 	%rd2, %SPL, 0;
	mov.u32 	%r1, %ctaid.x;
	mov.u32 	%r2, %ntid.x;
	mov.u32 	%r3, %tid.x;
	mad.lo.s32 	%r4, %r1, %r2, %r3;
	st.local.u32 	[%rd2], %r4;
	mov.u64 	%rd3, $str;
	cvta.global.u64 	%rd4, %rd3;
	{ // callseq 0, 0
	.param .b64 param0;
	st.param.b64 	[param0], %rd4;
	.param .b64 param1;
	st.param.b64 	[param1], %rd1;
	.param .b32 retval0;
	call.uni (retval0), 
	vprintf, 
	(
	param0, 
	param1
	);
	ld.param.b32 	%r5, [retval0];
	} // callseq 0
	ret;

}


// ===== COMPILED SASS (sm_100) =====

	.target	sm_100

	.elftype	@"ET_EXEC"


//--------------------- .note.nv.tkinfo           --------------------------
	.section	.note.nv.tkinfo,"",@"SHT_NOTE"
	.sectionflags	@"SHF_NOTE_NV_TKINFO"
	.tkinfo
        /*0018*/ 	.word	0x00000002
        /*0030*/ 	.string	""
        /*0030*/ 	.string	"ptxas"
        /*0030*/ 	.string	"Cuda compilation tools, release 13.0, V13.0.88"
        /*0030*/ 	.string	"Build cuda_13.0.r13.0/compiler.36424714_0"
        /*0030*/ 	.string	"-arch sm_100 -m 64 "



//--------------------- .note.nv.cuinfo           --------------------------
	.section	.note.nv.cuinfo,"",@"SHT_NOTE"
	.sectionflags	@"SHF_NOTE_NV_CUINFO"
        /*0018*/ 	.short	0x0002
        /*001a*/ 	.short	0x0064
        /*001c*/ 	.short	0x0082
	.zero		2


//--------------------- .nv.info                  --------------------------
	.section	.nv.info,"",@"SHT_CUDA_INFO"
	.align	4


	//----- nvinfo : EIATTR_REGCOUNT
	.align		4
        /*0000*/ 	.byte	0x04, 0x2f
        /*0002*/ 	.short	(.L_2 - .L_1)
	.align		4
.L_1:
        /*0004*/ 	.word	index@(_Z10hello_cudav)
        /*0008*/ 	.word	0x00000018


	//----- nvinfo : EIATTR_FRAME_SIZE
	.align		4
.L_2:
        /*000c*/ 	.byte	0x04, 0x11
        /*000e*/ 	.short	(.L_4 - .L_3)
	.align		4
.L_3:
        /*0010*/ 	.word	index@(_Z10hello_cudav)
        /*0014*/ 	.word	0x00000008


	//----- nvinfo : EIATTR_MIN_STACK_SIZE
	.align		4
.L_4:
        /*0018*/ 	.byte	0x04, 0x12
        /*001a*/ 	.short	(.L_6 - .L_5)
	.align		4
.L_5:
        /*001c*/ 	.word	index@(_Z10hello_cudav)
        /*0020*/ 	.word	0x00000008
.L_6:


//--------------------- .nv.compat                --------------------------
	.section	.nv.compat,"",@"SHT_CUDA_COMPAT_INFO"
	.align	4
        /*0000*/ 	.byte	0x02, 0x09, 0x00, 0x00, 0x02, 0x02, 0x01, 0x00, 0x02, 0x05, 0x05, 0x00, 0x03, 0x07, 0x01, 0x01
        /*0010*/ 	.byte	0x02, 0x03, 0x00, 0x00, 0x02, 0x06, 0x01, 0x00, 0x04, 0x0b, 0x08, 0x00, 0x09, 0x00, 0x00, 0x00
        /*0020*/ 	.byte	0x00, 0x00, 0x00, 0x00


//--------------------- .nv.info._Z10hello_cudav  --------------------------
	.section	.nv.info._Z10hello_cudav,"",@"SHT_CUDA_INFO"
	.sectionflags	@""
	.align	4


	//----- nvinfo : EIATTR_CUDA_API_VERSION
	.align		4
        /*0000*/ 	.byte	0x04, 0x37
        /*0002*/ 	.short	(.L_8 - .L_7)
.L_7:
        /*0004*/ 	.word	0x00000082


	//----- nvinfo : EIATTR_SPARSE_MMA_MASK
	.align		4
.L_8:
        /*0008*/ 	.byte	0x03, 0x50
        /*000a*/ 	.short	0x0000


	//----- nvinfo : EIATTR_MAXREG_COUNT
	.align		4
        /*000c*/ 	.byte	0x03, 0x1b
        /*000e*/ 	.short	0x00ff


	//----- nvinfo : EIATTR_EXTERNS
	.align		4
        /*0010*/ 	.byte	0x04, 0x0f
        /*0012*/ 	.short	(.L_10 - .L_9)


	//   ....[0]....
	.align		4
.L_9:
        /*0014*/ 	.word	index@(vprintf)


	//----- nvinfo : EIATTR_MERCURY_ISA_VERSION
	.align		4
.L_10:
        /*0018*/ 	.byte	0x03, 0x5f
        /*001a*/ 	.short	0x0101


	//----- nvinfo : EIATTR_VRC_CTA_INIT_COUNT
	.align		4
        /*001c*/ 	.byte	0x02, 0x4a
	.zero		1
	.zero		1


	//----- nvinfo : EIATTR_SYSCALL_OFFSETS
	.align		4
        /*0020*/ 	.byte	0x04, 0x46
        /*0022*/ 	.short	(.L_12 - .L_11)


	//   ....[0]....
.L_11:
        /*0024*/ 	.word	0x00000110


	//----- nvinfo : EIATTR_EXIT_INSTR_OFFSETS
	.align		4
.L_12:
        /*0028*/ 	.byte	0x04, 0x1c
        /*002a*/ 	.short	(.L_14 - .L_13)


	//   ....[0]....
.L_13:
        /*002c*/ 	.word	0x00000120


	//----- nvinfo : EIATTR_SW_WAR
	.align		4
.L_14:
        /*0030*/ 	.byte	0x04, 0x36
        /*0032*/ 	.short	(.L_16 - .L_15)
.L_15:
        /*0034*/ 	.word	0x00000008
.L_16:


//--------------------- .nv.callgraph             --------------------------
	.section	.nv.callgraph,"",@"SHT_CUDA_CALLGRAPH"
	.align	4
	.sectionentsize	8
	.align		4
        /*0000*/ 	.word	0x00000000
	.align		4
        /*0004*/ 	.word	0xffffffff
	.align		4
        /*0008*/ 	.word	index@(_Z10hello_cudav)
	.align		4
        /*000c*/ 	.word	index@(vprintf)
	.align		4
        /*0010*/ 	.word	0x00000000
	.align		4
        /*0014*/ 	.word	0xfffffffe
	.align		4
        /*0018*/ 	.word	0x00000000
	.align		4
        /*001c*/ 	.word	0xfffffffd
	.align		4
        /*0020*/ 	.word	0x00000000
	.align		4
        /*0024*/ 	.word	0xfffffffc


//--------------------- .nv.constant4             --------------------------
	.section	.nv.constant4,"a",@progbits
	.align	8
	.align		8
.nv.constant4:
        /*0000*/ 	.dword	vprintf
	.align		8
        /*0008*/ 	.dword	$str


//--------------------- .text._Z10hello_cudav     --------------------------
	.section	.text._Z10hello_cudav,"ax",@progbits
	.align	128
        .global         _Z10hello_cudav
        .type           _Z10hello_cudav,@function
        .size           _Z10hello_cudav,(.L_x_2 - _Z10hello_cudav)
        .other          _Z10hello_cudav,@"STO_CUDA_ENTRY STV_DEFAULT"
_Z10hello_cudav:
.text._Z10hello_cudav:
[----:B------:R-:W0:Y:S01]  /*0000*/  LDC R1, c[0x0][0x37c] ;  /* 0x0000df00ff017b82 */ /* 0x000e220000000800 */
[----:B------:R-:W1:Y:S01]  /*0010*/  S2R R3, SR_TID.X ;  /* 0x0000000000037919 */ /* 0x000e620000002100 */
[----:B------:R-:W2:Y:S06]  /*0020*/  LDCU UR5, c[0x0][0x2fc] ;  /* 0x00005f80ff0577ac */ /* 0x000eac0008000800 */
[----:B------:R-:W1:Y:S01]  /*0030*/  S2UR UR6, SR_CTAID.X ;  /* 0x00000000000679c3 */ /* 0x000e620000002500 */
[----:B------:R-:W-:Y:S01]  /*0040*/  MOV R2, 0x0 ;  /* 0x0000000000027802 */ /* 0x000fe20000000f00 */
[----:B0-----:R-:W-:Y:S01]  /*0050*/  VIADD R1, R1, 0xfffffff8 ;  /* 0xfffffff801017836 */ /* 0x001fe20000000000 */
[----:B------:R-:W0:Y:S05]  /*0060*/  LDCU UR4, c[0x0][0x2f8] ;  /* 0x00005f00ff0477ac */ /* 0x000e2a0008000800 */
[----:B------:R-:W1:Y:S01]  /*0070*/  LDC R0, c[0x0][0x360] ;  /* 0x0000d800ff007b82 */ /* 0x000e620000000800 */
[----:B0-----:R-:W-:-:S05]  /*0080*/  IADD3 R6, P0, PT, R1, UR4, RZ ;  /* 0x0000000401067c10 */ /* 0x001fca000ff1e0ff */
[----:B--2---:R-:W-:Y:S02]  /*0090*/  IMAD.X R7, RZ, RZ, UR5, P0 ;  /* 0x00000005ff077e24 */ /* 0x004fe400080e06ff */
[----:B-1----:R-:W-:Y:S01]  /*00a0*/  IMAD R0, R0, UR6, R3 ;  /* 0x0000000600007c24 */ /* 0x002fe2000f8e0203 */
[----:B------:R-:W0:Y:S01]  /*00b0*/  LDCU.64 UR6, c[0x4][0x8] ;  /* 0x01000100ff0677ac */ /* 0x000e220008000a00 */
[----:B------:R-:W1:Y:S03]  /*00c0*/  LDC.64 R2, c[0x4][R2] ;  /* 0x0100000002027b82 */ /* 0x000e660000000a00 */
[----:B------:R2:W-:Y:S01]  /*00d0*/  STL [R1], R0 ;  /* 0x0000000001007387 */ /* 0x0005e20000100800 */
[----:B0-----:R-:W-:Y:S01]  /*00e0*/  IMAD.U32 R4, RZ, RZ, UR6 ;  /* 0x00000006ff047e24 */ /* 0x001fe2000f8e00ff */
[----:B--2---:R-:W-:-:S07]  /*00f0*/  MOV R5, UR7 ;  /* 0x0000000700057c02 */ /* 0x004fce0008000f00 */
[----:B------:R-:W-:-:S07]  /*0100*/  LEPC R20, `(.L_x_0) ;  /* 0x000000001014794e */ /* 0x000fce0000000000 */
[----:B-1----:R-:W-:Y:S05]  /*0110*/  CALL.ABS.NOINC R2 ;  /* 0x0000000002007343 */ /* 0x002fea0003c00000 */
.L_x_0:
[----:B------:R-:W-:Y:S05]  /*0120*/  EXIT ;  /* 0x000000000000794d */ /* 0x000fea0003800000 */
.L_x_1:
[----:B------:R-:W-:-:S00]  /*0130*/  BRA `(.L_x_1) ;  /* 0xfffffffc00fc7947 */ /* 0x000fc0000383ffff */
[----:B------:R-:W-:-:S00]  /*0140*/  NOP ;  /* 0x0000000000007918 */ /* 0x000fc00000000000 */
        /* <DEDUP_REMOVED lines=11> */
.L_x_2:


//--------------------- .nv.global.init           --------------------------
	.section	.nv.global.init,"aw",@progbits
.nv.global.init:
	.type		$str,@object
	.size		$str,(.L_0 - $str)
$str:
        /*0000*/ 	.byte	0x5b, 0x25, 0x64, 0x5d, 0x20, 0x48, 0x65, 0x6c, 0x6c, 0x6f, 0x20, 0x43, 0x75, 0x64, 0x61, 0x00
.L_0:


//--------------------- .nv.shared.reserved.0     --------------------------
	.section	.nv.shared.reserved.0,"aw",@nobits
	.weak		__nv_reservedSMEM_offset_0_alias
	.size		__nv_reservedSMEM_offset_0_alias, 0, 64
	.other		__nv_reservedSMEM_offset_0_alias,@"STO_CUDA_RESERVED_SHARED STV_DEFAULT"
__nv_reservedSMEM_offset_0_alias:
	.zero		0
	.zero		64


//--------------------- .nv.constant0._Z10hello_cudav --------------------------
	.section	.nv.constant0._Z10hello_cudav,"a",@progbits
	.sectionflags	@""
	.align	4
.nv.constant0._Z10hello_cudav:
	.zero		896


//--------------------- SYMBOLS --------------------------

	.type		.nv.reservedSmem.offset0,@object
	.size		.nv.reservedSmem.offset0,0x4
	.type		vprintf,@function
